//
// Generated by NVIDIA NVVM Compiler
//
// Compiler Build ID: CL-36424714
// Cuda compilation tools, release 13.0, V13.0.88
// Based on NVVM 20.0.0
//

.version 9.0
.target sm_100
.address_size 64

	// .globl	_Z9AddKernelPfS_S_j

.visible .entry _Z9AddKernelPfS_S_j(
	.param .u64 .ptr .align 1 _Z9AddKernelPfS_S_j_param_0,
	.param .u64 .ptr .align 1 _Z9AddKernelPfS_S_j_param_1,
	.param .u64 .ptr .align 1 _Z9AddKernelPfS_S_j_param_2,
	.param .u32 _Z9AddKernelPfS_S_j_param_3
)
{
	.reg .pred 	%p<2>;
	.reg .b32 	%r<6>;
	.reg .b32 	%f<4>;
	.reg .b64 	%rd<11>;

	ld.param.u64 	%rd1, [_Z9AddKernelPfS_S_j_param_0];
	ld.param.u64 	%rd2, [_Z9AddKernelPfS_S_j_param_1];
	ld.param.u64 	%rd3, [_Z9AddKernelPfS_S_j_param_2];
	ld.param.u32 	%r2, [_Z9AddKernelPfS_S_j_param_3];
	mov.u32 	%r3, %ntid.x;
	mov.u32 	%r4, %ctaid.x;
	mov.u32 	%r5, %tid.x;
	mad.lo.s32 	%r1, %r3, %r4, %r5;
	setp.ge.u32 	%p1, %r1, %r2;
	@%p1 bra 	$L__BB0_2;
	cvta.to.global.u64 	%rd4, %rd1;
	cvta.to.global.u64 	%rd5, %rd2;
	cvta.to.global.u64 	%rd6, %rd3;
	mul.wide.u32 	%rd7, %r1, 4;
	add.s64 	%rd8, %rd4, %rd7;
	ld.global.f32 	%f1, [%rd8];
	add.s64 	%rd9, %rd5, %rd7;
	ld.global.f32 	%f2, [%rd9];
	add.f32 	%f3, %f1, %f2;
	add.s64 	%rd10, %rd6, %rd7;
	st.global.f32 	[%rd10], %f3;
$L__BB0_2:
	ret;

}


// ===== COMPILED SASS (sm_100) =====

	.target	sm_100

	.elftype	@"ET_EXEC"


//--------------------- .note.nv.tkinfo           --------------------------
	.section	.note.nv.tkinfo,"",@"SHT_NOTE"
	.sectionflags	@"SHF_NOTE_NV_TKINFO"
	.tkinfo
        /*0018*/ 	.word	0x00000002
        /*0030*/ 	.string	""
        /*0030*/ 	.string	"ptxas"
        /*0030*/ 	.string	"Cuda compilation tools, release 13.0, V13.0.88"
        /*0030*/ 	.string	"Build cuda_13.0.r13.0/compiler.36424714_0"
        /*0030*/ 	.string	"-arch sm_100 -m 64 "



//--------------------- .note.nv.cuinfo           --------------------------
	.section	.note.nv.cuinfo,"",@"SHT_NOTE"
	.sectionflags	@"SHF_NOTE_NV_CUINFO"
        /*0018*/ 	.short	0x0002
        /*001a*/ 	.short	0x0064
        /*001c*/ 	.short	0x0082
	.zero		2


//--------------------- .nv.info                  --------------------------
	.section	.nv.info,"",@"SHT_CUDA_INFO"
	.align	4


	//----- nvinfo : EIATTR_REGCOUNT
	.align		4
        /*0000*/ 	.byte	0x04, 0x2f
        /*0002*/ 	.short	(.L_1 - .L_0)
	.align		4
.L_0:
        /*0004*/ 	.word	index@(_Z9AddKernelPfS_S_j)
        /*0008*/ 	.word	0x0000000c


	//----- nvinfo : EIATTR_FRAME_SIZE
	.align		4
.L_1:
        /*000c*/ 	.byte	0x04, 0x11
        /*000e*/ 	.short	(.L_3 - .L_2)
	.align		4
.L_2:
        /*0010*/ 	.word	index@(_Z9AddKernelPfS_S_j)
        /*0014*/ 	.word	0x00000000


	//----- nvinfo : EIATTR_MIN_STACK_SIZE
	.align		4
.L_3:
        /*0018*/ 	.byte	0x04, 0x12
        /*001a*/ 	.short	(.L_5 - .L_4)
	.align		4
.L_4:
        /*001c*/ 	.word	index@(_Z9AddKernelPfS_S_j)
        /*0020*/ 	.word	0x00000000
.L_5:


//--------------------- .nv.compat                --------------------------
	.section	.nv.compat,"",@"SHT_CUDA_COMPAT_INFO"
	.align	4
        /*0000*/ 	.byte	0x02, 0x09, 0x00, 0x00, 0x02, 0x02, 0x01, 0x00, 0x02, 0x05, 0x05, 0x00, 0x03, 0x07, 0x01, 0x01
        /*0010*/ 	.byte	0x02, 0x03, 0x00, 0x00, 0x02, 0x06, 0x01, 0x00, 0x04, 0x0b, 0x08, 0x00, 0x09, 0x00, 0x00, 0x00
        /*0020*/ 	.byte	0x00, 0x00, 0x00, 0x00


//--------------------- .nv.info._Z9AddKernelPfS_S_j --------------------------
	.section	.nv.info._Z9AddKernelPfS_S_j,"",@"SHT_CUDA_INFO"
	.sectionflags	@""
	.align	4


	//----- nvinfo : EIATTR_CUDA_API_VERSION
	.align		4
        /*0000*/ 	.byte	0x04, 0x37
        /*0002*/ 	.short	(.L_7 - .L_6)
.L_6:
        /*0004*/ 	.word	0x00000082


	//----- nvinfo : EIATTR_KPARAM_INFO
	.align		4
.L_7:
        /*0008*/ 	.byte	0x04, 0x17
        /*000a*/ 	.short	(.L_9 - .L_8)
.L_8:
        /*000c*/ 	.word	0x00000000
        /*0010*/ 	.short	0x0003
        /*0012*/ 	.short	0x0018
        /*0014*/ 	.byte	0x00, 0xf0, 0x11, 0x00


	//----- nvinfo : EIATTR_KPARAM_INFO
	.align		4
.L_9:
        /*0018*/ 	.byte	0x04, 0x17
        /*001a*/ 	.short	(.L_11 - .L_10)
.L_10:
        /*001c*/ 	.word	0x00000000
        /*0020*/ 	.short	0x0002
        /*0022*/ 	.short	0x0010
        /*0024*/ 	.byte	0x00, 0xf5, 0x21, 0x00


	//----- nvinfo : EIATTR_KPARAM_INFO
	.align		4
.L_11:
        /*0028*/ 	.byte	0x04, 0x17
        /*002a*/ 	.short	(.L_13 - .L_12)
.L_12:
        /*002c*/ 	.word	0x00000000
        /*0030*/ 	.short	0x0001
        /*0032*/ 	.short	0x0008
        /*0034*/ 	.byte	0x00, 0xf5, 0x21, 0x00


	//----- nvinfo : EIATTR_KPARAM_INFO
	.align		4
.L_13:
        /*0038*/ 	.byte	0x04, 0x17
        /*003a*/ 	.short	(.L_15 - .L_14)
.L_14:
        /*003c*/ 	.word	0x00000000
        /*0040*/ 	.short	0x0000
        /*0042*/ 	.short	0x0000
        /*0044*/ 	.byte	0x00, 0xf5, 0x21, 0x00


	//----- nvinfo : EIATTR_SPARSE_MMA_MASK
	.align		4
.L_15:
        /*0048*/ 	.byte	0x03, 0x50
        /*004a*/ 	.short	0x0000


	//----- nvinfo : EIATTR_MAXREG_COUNT
	.align		4
        /*004c*/ 	.byte	0x03, 0x1b
        /*004e*/ 	.short	0x00ff


	//----- nvinfo : EIATTR_MERCURY_ISA_VERSION
	.align		4
        /*0050*/ 	.byte	0x03, 0x5f
        /*0052*/ 	.short	0x0101


	//----- nvinfo : EIATTR_VRC_CTA_INIT_COUNT
	.align		4
        /*0054*/ 	.byte	0x02, 0x4a
	.zero		1
	.zero		1


	//----- nvinfo : EIATTR_EXIT_INSTR_OFFSETS
	.align		4
        /*0058*/ 	.byte	0x04, 0x1c
        /*005a*/ 	.short	(.L_17 - .L_16)


	//   ....[0]....
.L_16:
        /*005c*/ 	.word	0x00000070


	//   ....[1]....
        /*0060*/ 	.word	0x00000130


	//----- nvinfo : EIATTR_CBANK_PARAM_SIZE
	.align		4
.L_17:
        /*0064*/ 	.byte	0x03, 0x19
        /*0066*/ 	.short	0x001c


	//----- nvinfo : EIATTR_PARAM_CBANK
	.align		4
        /*0068*/ 	.byte	0x04, 0x0a
        /*006a*/ 	.short	(.L_19 - .L_18)
	.align		4
.L_18:
        /*006c*/ 	.word	index@(.nv.constant0._Z9AddKernelPfS_S_j)
        /*0070*/ 	.short	0x0380
        /*0072*/ 	.short	0x001c


	//----- nvinfo : EIATTR_SW_WAR
	.align		4
.L_19:
        /*0074*/ 	.byte	0x04, 0x36
        /*0076*/ 	.short	(.L_21 - .L_20)
.L_20:
        /*0078*/ 	.word	0x00000008
.L_21:


//--------------------- .nv.callgraph             --------------------------
	.section	.nv.callgraph,"",@"SHT_CUDA_CALLGRAPH"
	.align	4
	.sectionentsize	8
	.align		4
        /*0000*/ 	.word	0x00000000
	.align		4
        /*0004*/ 	.word	0xffffffff
	.align		4
        /*0008*/ 	.word	0x00000000
	.align		4
        /*000c*/ 	.word	0xfffffffe
	.align		4
        /*0010*/ 	.word	0x00000000
	.align		4
        /*0014*/ 	.word	0xfffffffd
	.align		4
        /*0018*/ 	.word	0x00000000
	.align		4
        /*001c*/ 	.word	0xfffffffc


//--------------------- .text._Z9AddKernelPfS_S_j --------------------------
	.section	.text._Z9AddKernelPfS_S_j,"ax",@progbits
	.align	128
        .global         _Z9AddKernelPfS_S_j
        .type           _Z9AddKernelPfS_S_j,@function
        .size           _Z9AddKernelPfS_S_j,(.L_x_1 - _Z9AddKernelPfS_S_j)
        .other          _Z9AddKernelPfS_S_j,@"STO_CUDA_ENTRY STV_DEFAULT"
_Z9AddKernelPfS_S_j:
.text._Z9AddKernelPfS_S_j:
[----:B------:R-:W-:Y:S01]  /*0000*/  LDC R1, c[0x0][0x37c] ;  /* 0x0000df00ff017b82 */ /* 0x000fe20000000800 */
[----:B------:R-:W0:Y:S01]  /*0010*/  S2R R9, SR_CTAID.X ;  /* 0x0000000000097919 */ /* 0x000e220000002500 */
[----:B------:R-:W0:Y:S01]  /*0020*/  LDCU UR4, c[0x0][0x360] ;  /* 0x00006c00ff0477ac */ /* 0x000e220008000800 */
[----:B------:R-:W0:Y:S01]  /*0030*/  S2R R0, SR_TID.X ;  /* 0x0000000000007919 */ /* 0x000e220000002100 */
[----:B------:R-:W1:Y:S01]  /*0040*/  LDCU UR5, c[0x0][0x398] ;  /* 0x00007300ff0577ac */ /* 0x000e620008000800 */
[----:B0-----:R-:W-:-:S05]  /*0050*/  IMAD R9, R9, UR4, R0 ;  /* 0x0000000409097c24 */ /* 0x001fca000f8e0200 */
[----:B-1----:R-:W-:-:S13]  /*0060*/  ISETP.GE.U32.AND P0, PT, R9, UR5, PT ;  /* 0x0000000509007c0c */ /* 0x002fda000bf06070 */
[----:B------:R-:W-:Y:S05]  /*0070*/  @P0 EXIT ;  /* 0x000000000000094d */ /* 0x000fea0003800000 */
[----:B------:R-:W0:Y:S01]  /*0080*/  LDC.64 R2, c[0x0][0x380] ;  /* 0x0000e000ff027b82 */ /* 0x000e220000000a00 */
[----:B------:R-:W1:Y:S07]  /*0090*/  LDCU.64 UR4, c[0x0][0x358] ;  /* 0x00006b00ff0477ac */ /* 0x000e6e0008000a00 */
[----:B------:R-:W2:Y:S08]  /*00a0*/  LDC.64 R4, c[0x0][0x388] ;  /* 0x0000e200ff047b82 */ /* 0x000eb00000000a00 */
[----:B------:R-:W3:Y:S01]  /*00b0*/  LDC.64 R6, c[0x0][0x390] ;  /* 0x0000e400ff067b82 */ /* 0x000ee20000000a00 */
[----:B0-----:R-:W-:-:S06]  /*00c0*/  IMAD.WIDE.U32 R2, R9, 0x4, R2 ;  /* 0x0000000409027825 */ /* 0x001fcc00078e0002 */
[----:B-1----:R-:W4:Y:S01]  /*00d0*/  LDG.E R2, desc[UR4][R2.64] ;  /* 0x0000000402027981 */ /* 0x002f22000c1e1900 */
[----:B--2---:R-:W-:-:S06]  /*00e0*/  IMAD.WIDE.U32 R4, R9, 0x4, R4 ;  /* 0x0000000409047825 */ /* 0x004fcc00078e0004 */
[----:B------:R-:W4:Y:S01]  /*00f0*/  LDG.E R5, desc[UR4][R4.64] ;  /* 0x0000000404057981 */ /* 0x000f22000c1e1900 */
[----:B---3--:R-:W-:-:S04]  /*0100*/  IMAD.WIDE.U32 R6, R9, 0x4, R6 ;  /* 0x0000000409067825 */ /* 0x008fc800078e0006 */
[----:B----4-:R-:W-:-:S05]  /*0110*/  FADD R9, R2, R5 ;  /* 0x0000000502097221 */ /* 0x010fca0000000000 */
[----:B------:R-:W-:Y:S01]  /*0120*/  STG.E desc[UR4][R6.64], R9 ;  /* 0x0000000906007986 */ /* 0x000fe2000c101904 */
[----:B------:R-:W-:Y:S05]  /*0130*/  EXIT ;  /* 0x000000000000794d */ /* 0x000fea0003800000 */
.L_x_0:
[----:B------:R-:W-:-:S00]  /*0140*/  BRA `(.L_x_0) ;  /* 0xfffffffc00fc7947 */ /* 0x000fc0000383ffff */
[----:B------:R-:W-:-:S00]  /*0150*/  NOP ;  /* 0x0000000000007918 */ /* 0x000fc00000000000 */
        /* <DEDUP_REMOVED lines=10> */
.L_x_1:


//--------------------- .nv.shared.reserved.0     --------------------------
	.section	.nv.shared.reserved.0,"aw",@nobits
	.weak		__nv_reservedSMEM_offset_0_alias
	.size		__nv_reservedSMEM_offset_0_alias, 0, 64
	.other		__nv_reservedSMEM_offset_0_alias,@"STO_CUDA_RESERVED_SHARED STV_DEFAULT"
__nv_reservedSMEM_offset_0_alias:
	.zero		0
	.zero		64


//--------------------- .nv.constant0._Z9AddKernelPfS_S_j --------------------------
	.section	.nv.constant0._Z9AddKernelPfS_S_j,"a",@progbits
	.sectionflags	@""
	.align	4
.nv.constant0._Z9AddKernelPfS_S_j:
	.zero		924


//--------------------- SYMBOLS --------------------------

	.type		.nv.reservedSmem.offset0,@object
	.size		.nv.reservedSmem.offset0,0x4
